//
// Generated by NVIDIA NVVM Compiler
//
// Compiler Build ID: CL-36424714
// Cuda compilation tools, release 13.0, V13.0.88
// Based on NVVM 20.0.0
//

.version 9.0
.target sm_100
.address_size 64

	// .globl	_Z3addPiS_S_
.global .attribute(.managed) .align 4 .b8 vector_a[65536];
.global .attribute(.managed) .align 4 .b8 vector_b[65536];
.global .attribute(.managed) .align 4 .b8 vector_c[65536];

.visible .entry _Z3addPiS_S_(
	.param .u64 .ptr .align 1 _Z3addPiS_S__param_0,
	.param .u64 .ptr .align 1 _Z3addPiS_S__param_1,
	.param .u64 .ptr .align 1 _Z3addPiS_S__param_2
)
{
	.reg .b32 	%r<8>;
	.reg .b64 	%rd<11>;

	ld.param.u64 	%rd1, [_Z3addPiS_S__param_0];
	ld.param.u64 	%rd2, [_Z3addPiS_S__param_1];
	ld.param.u64 	%rd3, [_Z3addPiS_S__param_2];
	cvta.to.global.u64 	%rd4, %rd3;
	cvta.to.global.u64 	%rd5, %rd2;
	cvta.to.global.u64 	%rd6, %rd1;
	mov.u32 	%r1, %tid.x;
	mov.u32 	%r2, %ctaid.y;
	mov.u32 	%r3, %ntid.x;
	mad.lo.s32 	%r4, %r2, %r3, %r1;
	mul.wide.u32 	%rd7, %r4, 4;
	add.s64 	%rd8, %rd6, %rd7;
	ld.global.u32 	%r5, [%rd8];
	add.s64 	%rd9, %rd5, %rd7;
	ld.global.u32 	%r6, [%rd9];
	add.s32 	%r7, %r6, %r5;
	add.s64 	%rd10, %rd4, %rd7;
	st.global.u32 	[%rd10], %r7;
	ret;

}


// ===== COMPILED SASS (sm_100) =====

	.target	sm_100

	.elftype	@"ET_EXEC"


//--------------------- .note.nv.tkinfo           --------------------------
	.section	.note.nv.tkinfo,"",@"SHT_NOTE"
	.sectionflags	@"SHF_NOTE_NV_TKINFO"
	.tkinfo
        /*0018*/ 	.word	0x00000002
        /*0030*/ 	.string	""
        /*0030*/ 	.string	"ptxas"
        /*0030*/ 	.string	"Cuda compilation tools, release 13.0, V13.0.88"
        /*0030*/ 	.string	"Build cuda_13.0.r13.0/compiler.36424714_0"
        /*0030*/ 	.string	"-arch sm_100 -m 64 "



//--------------------- .note.nv.cuinfo           --------------------------
	.section	.note.nv.cuinfo,"",@"SHT_NOTE"
	.sectionflags	@"SHF_NOTE_NV_CUINFO"
        /*0018*/ 	.short	0x0002
        /*001a*/ 	.short	0x0064
        /*001c*/ 	.short	0x0082
	.zero		2


//--------------------- .nv.info                  --------------------------
	.section	.nv.info,"",@"SHT_CUDA_INFO"
	.align	4


	//----- nvinfo : EIATTR_REGCOUNT
	.align		4
        /*0000*/ 	.byte	0x04, 0x2f
        /*0002*/ 	.short	(.L_4 - .L_3)
	.align		4
.L_3:
        /*0004*/ 	.word	index@(_Z3addPiS_S_)
        /*0008*/ 	.word	0x0000000c


	//----- nvinfo : EIATTR_FRAME_SIZE
	.align		4
.L_4:
        /*000c*/ 	.byte	0x04, 0x11
        /*000e*/ 	.short	(.L_6 - .L_5)
	.align		4
.L_5:
        /*0010*/ 	.word	index@(_Z3addPiS_S_)
        /*0014*/ 	.word	0x00000000


	//----- nvinfo : EIATTR_MIN_STACK_SIZE
	.align		4
.L_6:
        /*0018*/ 	.byte	0x04, 0x12
        /*001a*/ 	.short	(.L_8 - .L_7)
	.align		4
.L_7:
        /*001c*/ 	.word	index@(_Z3addPiS_S_)
        /*0020*/ 	.word	0x00000000
.L_8:


//--------------------- .nv.compat                --------------------------
	.section	.nv.compat,"",@"SHT_CUDA_COMPAT_INFO"
	.align	4
        /*0000*/ 	.byte	0x02, 0x09, 0x00, 0x00, 0x02, 0x02, 0x01, 0x00, 0x02, 0x05, 0x05, 0x00, 0x03, 0x07, 0x01, 0x01
        /*0010*/ 	.byte	0x02, 0x03, 0x00, 0x00, 0x02, 0x06, 0x01, 0x00, 0x04, 0x0b, 0x08, 0x00, 0x09, 0x00, 0x00, 0x00
        /*0020*/ 	.byte	0x00, 0x00, 0x00, 0x00


//--------------------- .nv.info._Z3addPiS_S_     --------------------------
	.section	.nv.info._Z3addPiS_S_,"",@"SHT_CUDA_INFO"
	.sectionflags	@""
	.align	4


	//----- nvinfo : EIATTR_CUDA_API_VERSION
	.align		4
        /*0000*/ 	.byte	0x04, 0x37
        /*0002*/ 	.short	(.L_10 - .L_9)
.L_9:
        /*0004*/ 	.word	0x00000082


	//----- nvinfo : EIATTR_KPARAM_INFO
	.align		4
.L_10:
        /*0008*/ 	.byte	0x04, 0x17
        /*000a*/ 	.short	(.L_12 - .L_11)
.L_11:
        /*000c*/ 	.word	0x00000000
        /*0010*/ 	.short	0x0002
        /*0012*/ 	.short	0x0010
        /*0014*/ 	.byte	0x00, 0xf5, 0x21, 0x00


	//----- nvinfo : EIATTR_KPARAM_INFO
	.align		4
.L_12:
        /*0018*/ 	.byte	0x04, 0x17
        /*001a*/ 	.short	(.L_14 - .L_13)
.L_13:
        /*001c*/ 	.word	0x00000000
        /*0020*/ 	.short	0x0001
        /*0022*/ 	.short	0x0008
        /*0024*/ 	.byte	0x00, 0xf5, 0x21, 0x00


	//----- nvinfo : EIATTR_KPARAM_INFO
	.align		4
.L_14:
        /*0028*/ 	.byte	0x04, 0x17
        /*002a*/ 	.short	(.L_16 - .L_15)
.L_15:
        /*002c*/ 	.word	0x00000000
        /*0030*/ 	.short	0x0000
        /*0032*/ 	.short	0x0000
        /*0034*/ 	.byte	0x00, 0xf5, 0x21, 0x00


	//----- nvinfo : EIATTR_SPARSE_MMA_MASK
	.align		4
.L_16:
        /*0038*/ 	.byte	0x03, 0x50
        /*003a*/ 	.short	0x0000


	//----- nvinfo : EIATTR_MAXREG_COUNT
	.align		4
        /*003c*/ 	.byte	0x03, 0x1b
        /*003e*/ 	.short	0x00ff


	//----- nvinfo : EIATTR_MERCURY_ISA_VERSION
	.align		4
        /*0040*/ 	.byte	0x03, 0x5f
        /*0042*/ 	.short	0x0101


	//----- nvinfo : EIATTR_VRC_CTA_INIT_COUNT
	.align		4
        /*0044*/ 	.byte	0x02, 0x4a
	.zero		1
	.zero		1


	//----- nvinfo : EIATTR_EXIT_INSTR_OFFSETS
	.align		4
        /*0048*/ 	.byte	0x04, 0x1c
        /*004a*/ 	.short	(.L_18 - .L_17)


	//   ....[0]....
.L_17:
        /*004c*/ 	.word	0x00000100


	//----- nvinfo : EIATTR_CBANK_PARAM_SIZE
	.align		4
.L_18:
        /*0050*/ 	.byte	0x03, 0x19
        /*0052*/ 	.short	0x0018


	//----- nvinfo : EIATTR_PARAM_CBANK
	.align		4
        /*0054*/ 	.byte	0x04, 0x0a
        /*0056*/ 	.short	(.L_20 - .L_19)
	.align		4
.L_19:
        /*0058*/ 	.word	index@(.nv.constant0._Z3addPiS_S_)
        /*005c*/ 	.short	0x0380
        /*005e*/ 	.short	0x0018


	//----- nvinfo : EIATTR_SW_WAR
	.align		4
.L_20:
        /*0060*/ 	.byte	0x04, 0x36
        /*0062*/ 	.short	(.L_22 - .L_21)
.L_21:
        /*0064*/ 	.word	0x00000008
.L_22:


//--------------------- .nv.callgraph             --------------------------
	.section	.nv.callgraph,"",@"SHT_CUDA_CALLGRAPH"
	.align	4
	.sectionentsize	8
	.align		4
        /*0000*/ 	.word	0x00000000
	.align		4
        /*0004*/ 	.word	0xffffffff
	.align		4
        /*0008*/ 	.word	0x00000000
	.align		4
        /*000c*/ 	.word	0xfffffffe
	.align		4
        /*0010*/ 	.word	0x00000000
	.align		4
        /*0014*/ 	.word	0xfffffffd
	.align		4
        /*0018*/ 	.word	0x00000000
	.align		4
        /*001c*/ 	.word	0xfffffffc


//--------------------- .nv.constant4             --------------------------
	.section	.nv.constant4,"a",@progbits
	.align	8
	.align		8
.nv.constant4:
        /*0000*/ 	.dword	vector_a
	.align		8
        /*0008*/ 	.dword	vector_b
	.align		8
        /*0010*/ 	.dword	vector_c


//--------------------- .text._Z3addPiS_S_        --------------------------
	.section	.text._Z3addPiS_S_,"ax",@progbits
	.align	128
        .global         _Z3addPiS_S_
        .type           _Z3addPiS_S_,@function
        .size           _Z3addPiS_S_,(.L_x_1 - _Z3addPiS_S_)
        .other          _Z3addPiS_S_,@"STO_CUDA_ENTRY STV_DEFAULT"
_Z3addPiS_S_:
.text._Z3addPiS_S_:
[----:B------:R-:W-:Y:S01]  /*0000*/  LDC R1, c[0x0][0x37c] ;  /* 0x0000df00ff017b82 */ /* 0x000fe20000000800 */
[----:B------:R-:W0:Y:S07]  /*0010*/  S2R R9, SR_TID.X ;  /* 0x0000000000097919 */ /* 0x000e2e0000002100 */
[----:B------:R-:W0:Y:S01]  /*0020*/  S2UR UR6, SR_CTAID.Y ;  /* 0x00000000000679c3 */ /* 0x000e220000002600 */
[----:B------:R-:W1:Y:S07]  /*0030*/  LDCU.64 UR4, c[0x0][0x358] ;  /* 0x00006b00ff0477ac */ /* 0x000e6e0008000a00 */
[----:B------:R-:W0:Y:S08]  /*0040*/  LDC R0, c[0x0][0x360] ;  /* 0x0000d800ff007b82 */ /* 0x000e300000000800 */
[----:B------:R-:W2:Y:S08]  /*0050*/  LDC.64 R2, c[0x0][0x380] ;  /* 0x0000e000ff027b82 */ /* 0x000eb00000000a00 */
[----:B------:R-:W3:Y:S01]  /*0060*/  LDC.64 R4, c[0x0][0x388] ;  /* 0x0000e200ff047b82 */ /* 0x000ee20000000a00 */
[----:B0-----:R-:W-:-:S07]  /*0070*/  IMAD R9, R0, UR6, R9 ;  /* 0x0000000600097c24 */ /* 0x001fce000f8e0209 */
[----:B------:R-:W0:Y:S01]  /*0080*/  LDC.64 R6, c[0x0][0x390] ;  /* 0x0000e400ff067b82 */ /* 0x000e220000000a00 */
[----:B--2---:R-:W-:-:S06]  /*0090*/  IMAD.WIDE.U32 R2, R9, 0x4, R2 ;  /* 0x0000000409027825 */ /* 0x004fcc00078e0002 */
[----:B-1----:R-:W2:Y:S01]  /*00a0*/  LDG.E R2, desc[UR4][R2.64] ;  /* 0x0000000402027981 */ /* 0x002ea2000c1e1900 */
[----:B---3--:R-:W-:-:S06]  /*00b0*/  IMAD.WIDE.U32 R4, R9, 0x4, R4 ;  /* 0x0000000409047825 */ /* 0x008fcc00078e0004 */
[----:B------:R-:W2:Y:S01]  /*00c0*/  LDG.E R5, desc[UR4][R4.64] ;  /* 0x0000000404057981 */ /* 0x000ea2000c1e1900 */
[----:B0-----:R-:W-:Y:S01]  /*00d0*/  IMAD.WIDE.U32 R6, R9, 0x4, R6 ;  /* 0x0000000409067825 */ /* 0x001fe200078e0006 */
[----:B--2---:R-:W-:-:S05]  /*00e0*/  IADD3 R9, PT, PT, R2, R5, RZ ;  /* 0x0000000502097210 */ /* 0x004fca0007ffe0ff */
[----:B------:R-:W-:Y:S01]  /*00f0*/  STG.E desc[UR4][R6.64], R9 ;  /* 0x0000000906007986 */ /* 0x000fe2000c101904 */
[----:B------:R-:W-:Y:S05]  /*0100*/  EXIT ;  /* 0x000000000000794d */ /* 0x000fea0003800000 */
.L_x_0:
[----:B------:R-:W-:-:S00]  /*0110*/  BRA `(.L_x_0) ;  /* 0xfffffffc00fc7947 */ /* 0x000fc0000383ffff */
[----:B------:R-:W-:-:S00]  /*0120*/  NOP ;  /* 0x0000000000007918 */ /* 0x000fc00000000000 */
        /* <DEDUP_REMOVED lines=13> */
.L_x_1:


//--------------------- .nv.shared.reserved.0     --------------------------
	.section	.nv.shared.reserved.0,"aw",@nobits
	.weak		__nv_reservedSMEM_offset_0_alias
	.size		__nv_reservedSMEM_offset_0_alias, 0, 64
	.other		__nv_reservedSMEM_offset_0_alias,@"STO_CUDA_RESERVED_SHARED STV_DEFAULT"
__nv_reservedSMEM_offset_0_alias:
	.zero		0
	.zero		64


//--------------------- .nv.global                --------------------------
	.section	.nv.global,"aw",@nobits
	.align	4
.nv.global:
	.type		vector_c,@object
	.size		vector_c,(vector_a - vector_c)
	.other		vector_c,@"STV_DEFAULT STO_CUDA_MANAGED"
vector_c:
	.zero		65536
	.type		vector_a,@object
	.size		vector_a,(vector_b - vector_a)
	.other		vector_a,@"STV_DEFAULT STO_CUDA_MANAGED"
vector_a:
	.zero		65536
	.type		vector_b,@object
	.size		vector_b,(.L_1 - vector_b)
	.other		vector_b,@"STV_DEFAULT STO_CUDA_MANAGED"
vector_b:
	.zero		65536
.L_1:


//--------------------- .nv.constant0._Z3addPiS_S_ --------------------------
	.section	.nv.constant0._Z3addPiS_S_,"a",@progbits
	.sectionflags	@""
	.align	4
.nv.constant0._Z3addPiS_S_:
	.zero		920


//--------------------- SYMBOLS --------------------------

	.type		.nv.reservedSmem.offset0,@object
	.size		.nv.reservedSmem.offset0,0x4
